//
// Generated by NVIDIA NVVM Compiler
//
// Compiler Build ID: CL-36424714
// Cuda compilation tools, release 13.0, V13.0.88
// Based on NVVM 20.0.0
//

.version 9.0
.target sm_100
.address_size 64

	// .globl	_Z13sortSubarraysPiii

.visible .entry _Z13sortSubarraysPiii(
	.param .u64 .ptr .align 1 _Z13sortSubarraysPiii_param_0,
	.param .u32 _Z13sortSubarraysPiii_param_1,
	.param .u32 _Z13sortSubarraysPiii_param_2
)
{
	.reg .pred 	%p<6>;
	.reg .b32 	%r<21>;
	.reg .b64 	%rd<9>;

	ld.param.u64 	%rd3, [_Z13sortSubarraysPiii_param_0];
	ld.param.u32 	%r12, [_Z13sortSubarraysPiii_param_1];
	ld.param.u32 	%r13, [_Z13sortSubarraysPiii_param_2];
	cvta.to.global.u64 	%rd1, %rd3;
	mov.u32 	%r14, %ctaid.x;
	mul.lo.s32 	%r1, %r13, %r14;
	add.s32 	%r15, %r1, %r13;
	min.s32 	%r2, %r15, %r12;
	mov.u32 	%r16, %tid.x;
	add.s32 	%r17, %r16, %r1;
	add.s32 	%r18, %r17, 1;
	setp.ge.s32 	%p1, %r18, %r2;
	@%p1 bra 	$L__BB0_7;
	mov.u32 	%r4, %ntid.x;
$L__BB0_2:
	mul.wide.s32 	%rd4, %r18, 4;
	add.s64 	%rd5, %rd1, %rd4;
	ld.global.u32 	%r6, [%rd5];
	setp.le.s32 	%p2, %r18, %r1;
	mov.u32 	%r20, %r18;
	@%p2 bra 	$L__BB0_6;
	mov.u32 	%r20, %r18;
$L__BB0_4:
	mul.wide.s32 	%rd6, %r20, 4;
	add.s64 	%rd2, %rd1, %rd6;
	ld.global.u32 	%r8, [%rd2+-4];
	setp.le.s32 	%p3, %r8, %r6;
	@%p3 bra 	$L__BB0_6;
	add.s32 	%r20, %r20, -1;
	st.global.u32 	[%rd2], %r8;
	setp.gt.s32 	%p4, %r20, %r1;
	@%p4 bra 	$L__BB0_4;
$L__BB0_6:
	mul.wide.s32 	%rd7, %r20, 4;
	add.s64 	%rd8, %rd1, %rd7;
	st.global.u32 	[%rd8], %r6;
	add.s32 	%r18, %r18, %r4;
	setp.lt.s32 	%p5, %r18, %r2;
	@%p5 bra 	$L__BB0_2;
$L__BB0_7:
	ret;

}
	// .globl	_Z14mergeSubarraysPiS_ii
.visible .entry _Z14mergeSubarraysPiS_ii(
	.param .u64 .ptr .align 1 _Z14mergeSubarraysPiS_ii_param_0,
	.param .u64 .ptr .align 1 _Z14mergeSubarraysPiS_ii_param_1,
	.param .u32 _Z14mergeSubarraysPiS_ii_param_2,
	.param .u32 _Z14mergeSubarraysPiS_ii_param_3
)
{
	.reg .pred 	%p<24>;
	.reg .b32 	%r<125>;
	.reg .b64 	%rd<39>;

	ld.param.u64 	%rd9, [_Z14mergeSubarraysPiS_ii_param_0];
	ld.param.u64 	%rd10, [_Z14mergeSubarraysPiS_ii_param_1];
	ld.param.u32 	%r61, [_Z14mergeSubarraysPiS_ii_param_2];
	ld.param.u32 	%r62, [_Z14mergeSubarraysPiS_ii_param_3];
	cvta.to.global.u64 	%rd1, %rd10;
	cvta.to.global.u64 	%rd2, %rd9;
	mov.u32 	%r63, %ctaid.x;
	mov.u32 	%r64, %ntid.x;
	mov.u32 	%r65, %tid.x;
	mad.lo.s32 	%r66, %r63, %r64, %r65;
	mul.lo.s32 	%r67, %r66, %r62;
	shl.b32 	%r104, %r67, 1;
	setp.ge.s32 	%p1, %r104, %r61;
	@%p1 bra 	$L__BB1_9;
	add.s32 	%r68, %r104, %r62;
	min.s32 	%r2, %r68, %r61;
	add.s32 	%r69, %r2, %r62;
	min.s32 	%r3, %r69, %r61;
	setp.lt.s32 	%p2, %r68, %r61;
	@%p2 bra 	$L__BB1_24;
	setp.ge.s32 	%p3, %r104, %r2;
	@%p3 bra 	$L__BB1_9;
	sub.s32 	%r70, %r2, %r104;
	and.b32  	%r4, %r70, 3;
	setp.eq.s32 	%p4, %r4, 0;
	mov.u32 	%r101, %r104;
	@%p4 bra 	$L__BB1_6;
	neg.s32 	%r99, %r4;
	mov.u32 	%r101, %r104;
$L__BB1_5:
	.pragma "nounroll";
	mul.wide.s32 	%rd11, %r101, 4;
	add.s64 	%rd12, %rd1, %rd11;
	add.s64 	%rd13, %rd2, %rd11;
	ld.global.u32 	%r71, [%rd13];
	st.global.u32 	[%rd12], %r71;
	add.s32 	%r101, %r101, 1;
	add.s32 	%r99, %r99, 1;
	setp.ne.s32 	%p5, %r99, 0;
	@%p5 bra 	$L__BB1_5;
$L__BB1_6:
	sub.s32 	%r72, %r104, %r2;
	setp.gt.u32 	%p6, %r72, -4;
	@%p6 bra 	$L__BB1_9;
	sub.s32 	%r102, %r101, %r2;
	add.s64 	%rd3, %rd2, 8;
	add.s64 	%rd4, %rd1, 8;
$L__BB1_8:
	mul.wide.s32 	%rd14, %r101, 4;
	add.s64 	%rd15, %rd3, %rd14;
	add.s64 	%rd16, %rd4, %rd14;
	ld.global.u32 	%r73, [%rd15+-8];
	st.global.u32 	[%rd16+-8], %r73;
	ld.global.u32 	%r74, [%rd15+-4];
	st.global.u32 	[%rd16+-4], %r74;
	ld.global.u32 	%r75, [%rd15];
	st.global.u32 	[%rd16], %r75;
	ld.global.u32 	%r76, [%rd15+4];
	st.global.u32 	[%rd16+4], %r76;
	add.s32 	%r101, %r101, 4;
	add.s32 	%r102, %r102, 4;
	setp.eq.s32 	%p7, %r102, 0;
	@%p7 bra 	$L__BB1_9;
	bra.uni 	$L__BB1_8;
$L__BB1_9:
	ret;
$L__BB1_10:
	setp.ge.s32 	%p14, %r104, %r2;
	@%p14 bra 	$L__BB1_17;
	sub.s32 	%r85, %r2, %r104;
	and.b32  	%r19, %r85, 3;
	setp.eq.s32 	%p15, %r19, 0;
	mov.u32 	%r111, %r104;
	@%p15 bra 	$L__BB1_14;
	neg.s32 	%r107, %r19;
	mov.u32 	%r111, %r104;
$L__BB1_13:
	.pragma "nounroll";
	mul.wide.s32 	%rd23, %r113, 4;
	add.s64 	%rd24, %rd1, %rd23;
	mul.wide.s32 	%rd25, %r111, 4;
	add.s64 	%rd26, %rd2, %rd25;
	add.s32 	%r111, %r111, 1;
	ld.global.u32 	%r86, [%rd26];
	add.s32 	%r113, %r113, 1;
	st.global.u32 	[%rd24], %r86;
	add.s32 	%r107, %r107, 1;
	setp.ne.s32 	%p16, %r107, 0;
	@%p16 bra 	$L__BB1_13;
$L__BB1_14:
	sub.s32 	%r87, %r104, %r2;
	setp.gt.u32 	%p17, %r87, -4;
	@%p17 bra 	$L__BB1_17;
	add.s64 	%rd5, %rd2, 8;
	sub.s32 	%r119, %r111, %r2;
	add.s64 	%rd6, %rd1, 8;
$L__BB1_16:
	mul.wide.s32 	%rd27, %r111, 4;
	add.s64 	%rd28, %rd5, %rd27;
	mul.wide.s32 	%rd29, %r113, 4;
	add.s64 	%rd30, %rd6, %rd29;
	ld.global.u32 	%r88, [%rd28+-8];
	st.global.u32 	[%rd30+-8], %r88;
	ld.global.u32 	%r89, [%rd28+-4];
	st.global.u32 	[%rd30+-4], %r89;
	ld.global.u32 	%r90, [%rd28];
	st.global.u32 	[%rd30], %r90;
	add.s32 	%r111, %r111, 4;
	ld.global.u32 	%r91, [%rd28+4];
	add.s32 	%r113, %r113, 4;
	st.global.u32 	[%rd30+4], %r91;
	add.s32 	%r119, %r119, 4;
	setp.eq.s32 	%p18, %r119, 0;
	@%p18 bra 	$L__BB1_17;
	bra.uni 	$L__BB1_16;
$L__BB1_17:
	setp.ge.s32 	%p19, %r105, %r3;
	@%p19 bra 	$L__BB1_9;
	sub.s32 	%r92, %r3, %r105;
	and.b32  	%r38, %r92, 3;
	setp.eq.s32 	%p20, %r38, 0;
	mov.u32 	%r118, %r105;
	@%p20 bra 	$L__BB1_21;
	neg.s32 	%r114, %r38;
	mov.u32 	%r118, %r105;
$L__BB1_20:
	.pragma "nounroll";
	mul.wide.s32 	%rd31, %r113, 4;
	add.s64 	%rd32, %rd1, %rd31;
	mul.wide.s32 	%rd33, %r118, 4;
	add.s64 	%rd34, %rd2, %rd33;
	add.s32 	%r118, %r118, 1;
	ld.global.u32 	%r93, [%rd34];
	add.s32 	%r113, %r113, 1;
	st.global.u32 	[%rd32], %r93;
	add.s32 	%r114, %r114, 1;
	setp.ne.s32 	%p21, %r114, 0;
	@%p21 bra 	$L__BB1_20;
$L__BB1_21:
	sub.s32 	%r94, %r105, %r3;
	setp.gt.u32 	%p22, %r94, -4;
	@%p22 bra 	$L__BB1_9;
	add.s64 	%rd7, %rd2, 8;
	sub.s32 	%r122, %r118, %r3;
	add.s64 	%rd8, %rd1, 8;
$L__BB1_23:
	mul.wide.s32 	%rd35, %r118, 4;
	add.s64 	%rd36, %rd7, %rd35;
	mul.wide.s32 	%rd37, %r113, 4;
	add.s64 	%rd38, %rd8, %rd37;
	ld.global.u32 	%r95, [%rd36+-8];
	st.global.u32 	[%rd38+-8], %r95;
	ld.global.u32 	%r96, [%rd36+-4];
	st.global.u32 	[%rd38+-4], %r96;
	ld.global.u32 	%r97, [%rd36];
	st.global.u32 	[%rd38], %r97;
	add.s32 	%r118, %r118, 4;
	ld.global.u32 	%r98, [%rd36+4];
	add.s32 	%r113, %r113, 4;
	st.global.u32 	[%rd38+4], %r98;
	add.s32 	%r122, %r122, 4;
	setp.ne.s32 	%p23, %r122, 0;
	@%p23 bra 	$L__BB1_23;
	bra.uni 	$L__BB1_9;
$L__BB1_24:
	setp.ge.s32 	%p8, %r104, %r2;
	mov.u32 	%r105, %r2;
	mov.u32 	%r113, %r104;
	@%p8 bra 	$L__BB1_10;
$L__BB1_25:
	mul.wide.s32 	%rd17, %r104, 4;
	add.s64 	%rd18, %rd2, %rd17;
	ld.global.u32 	%r77, [%rd18];
	mul.wide.s32 	%rd19, %r105, 4;
	add.s64 	%rd20, %rd2, %rd19;
	ld.global.u32 	%r79, [%rd20];
	setp.gt.s32 	%p9, %r77, %r79;
	setp.le.s32 	%p10, %r77, %r79;
	selp.u32 	%r81, 1, 0, %p10;
	add.s32 	%r104, %r104, %r81;
	selp.u32 	%r82, 1, 0, %p9;
	add.s32 	%r105, %r105, %r82;
	min.s32 	%r83, %r77, %r79;
	mul.wide.s32 	%rd21, %r113, 4;
	add.s64 	%rd22, %rd1, %rd21;
	st.global.u32 	[%rd22], %r83;
	add.s32 	%r113, %r113, 1;
	setp.lt.s32 	%p11, %r104, %r2;
	setp.lt.s32 	%p12, %r105, %r3;
	and.pred  	%p13, %p11, %p12;
	@%p13 bra 	$L__BB1_25;
	bra.uni 	$L__BB1_10;

}


// ===== COMPILED SASS (sm_100) =====

	.target	sm_100

	.elftype	@"ET_EXEC"


//--------------------- .note.nv.tkinfo           --------------------------
	.section	.note.nv.tkinfo,"",@"SHT_NOTE"
	.sectionflags	@"SHF_NOTE_NV_TKINFO"
	.tkinfo
        /*0018*/ 	.word	0x00000002
        /*0030*/ 	.string	""
        /*0030*/ 	.string	"ptxas"
        /*0030*/ 	.string	"Cuda compilation tools, release 13.0, V13.0.88"
        /*0030*/ 	.string	"Build cuda_13.0.r13.0/compiler.36424714_0"
        /*0030*/ 	.string	"-arch sm_100 -m 64 "



//--------------------- .note.nv.cuinfo           --------------------------
	.section	.note.nv.cuinfo,"",@"SHT_NOTE"
	.sectionflags	@"SHF_NOTE_NV_CUINFO"
        /*0018*/ 	.short	0x0002
        /*001a*/ 	.short	0x0064
        /*001c*/ 	.short	0x0082
	.zero		2


//--------------------- .nv.info                  --------------------------
	.section	.nv.info,"",@"SHT_CUDA_INFO"
	.align	4


	//----- nvinfo : EIATTR_REGCOUNT
	.align		4
        /*0000*/ 	.byte	0x04, 0x2f
        /*0002*/ 	.short	(.L_1 - .L_0)
	.align		4
.L_0:
        /*0004*/ 	.word	index@(_Z13sortSubarraysPiii)
        /*0008*/ 	.word	0x0000000e


	//----- nvinfo : EIATTR_FRAME_SIZE
	.align		4
.L_1:
        /*000c*/ 	.byte	0x04, 0x11
        /*000e*/ 	.short	(.L_3 - .L_2)
	.align		4
.L_2:
        /*0010*/ 	.word	index@(_Z13sortSubarraysPiii)
        /*0014*/ 	.word	0x00000000


	//----- nvinfo : EIATTR_REGCOUNT
	.align		4
.L_3:
        /*0018*/ 	.byte	0x04, 0x2f
        /*001a*/ 	.short	(.L_5 - .L_4)
	.align		4
.L_4:
        /*001c*/ 	.word	index@(_Z14mergeSubarraysPiS_ii)
        /*0020*/ 	.word	0x00000018


	//----- nvinfo : EIATTR_FRAME_SIZE
	.align		4
.L_5:
        /*0024*/ 	.byte	0x04, 0x11
        /*0026*/ 	.short	(.L_7 - .L_6)
	.align		4
.L_6:
        /*0028*/ 	.word	index@(_Z14mergeSubarraysPiS_ii)
        /*002c*/ 	.word	0x00000000


	//----- nvinfo : EIATTR_MIN_STACK_SIZE
	.align		4
.L_7:
        /*0030*/ 	.byte	0x04, 0x12
        /*0032*/ 	.short	(.L_9 - .L_8)
	.align		4
.L_8:
        /*0034*/ 	.word	index@(_Z14mergeSubarraysPiS_ii)
        /*0038*/ 	.word	0x00000000


	//----- nvinfo : EIATTR_MIN_STACK_SIZE
	.align		4
.L_9:
        /*003c*/ 	.byte	0x04, 0x12
        /*003e*/ 	.short	(.L_11 - .L_10)
	.align		4
.L_10:
        /*0040*/ 	.word	index@(_Z13sortSubarraysPiii)
        /*0044*/ 	.word	0x00000000
.L_11:


//--------------------- .nv.compat                --------------------------
	.section	.nv.compat,"",@"SHT_CUDA_COMPAT_INFO"
	.align	4
        /*0000*/ 	.byte	0x02, 0x09, 0x00, 0x00, 0x02, 0x02, 0x01, 0x00, 0x02, 0x05, 0x05, 0x00, 0x03, 0x07, 0x01, 0x01
        /*0010*/ 	.byte	0x02, 0x03, 0x00, 0x00, 0x02, 0x06, 0x01, 0x00, 0x04, 0x0b, 0x08, 0x00, 0x09, 0x00, 0x00, 0x00
        /*0020*/ 	.byte	0x00, 0x00, 0x00, 0x00


//--------------------- .nv.info._Z14mergeSubarraysPiS_ii --------------------------
	.section	.nv.info._Z14mergeSubarraysPiS_ii,"",@"SHT_CUDA_INFO"
	.sectionflags	@""
	.align	4


	//----- nvinfo : EIATTR_CUDA_API_VERSION
	.align		4
        /*0000*/ 	.byte	0x04, 0x37
        /*0002*/ 	.short	(.L_13 - .L_12)
.L_12:
        /*0004*/ 	.word	0x00000082


	//----- nvinfo : EIATTR_KPARAM_INFO
	.align		4
.L_13:
        /*0008*/ 	.byte	0x04, 0x17
        /*000a*/ 	.short	(.L_15 - .L_14)
.L_14:
        /*000c*/ 	.word	0x00000000
        /*0010*/ 	.short	0x0003
        /*0012*/ 	.short	0x0014
        /*0014*/ 	.byte	0x00, 0xf0, 0x11, 0x00


	//----- nvinfo : EIATTR_KPARAM_INFO
	.align		4
.L_15:
        /*0018*/ 	.byte	0x04, 0x17
        /*001a*/ 	.short	(.L_17 - .L_16)
.L_16:
        /*001c*/ 	.word	0x00000000
        /*0020*/ 	.short	0x0002
        /*0022*/ 	.short	0x0010
        /*0024*/ 	.byte	0x00, 0xf0, 0x11, 0x00


	//----- nvinfo : EIATTR_KPARAM_INFO
	.align		4
.L_17:
        /*0028*/ 	.byte	0x04, 0x17
        /*002a*/ 	.short	(.L_19 - .L_18)
.L_18:
        /*002c*/ 	.word	0x00000000
        /*0030*/ 	.short	0x0001
        /*0032*/ 	.short	0x0008
        /*0034*/ 	.byte	0x00, 0xf5, 0x21, 0x00


	//----- nvinfo : EIATTR_KPARAM_INFO
	.align		4
.L_19:
        /*0038*/ 	.byte	0x04, 0x17
        /*003a*/ 	.short	(.L_21 - .L_20)
.L_20:
        /*003c*/ 	.word	0x00000000
        /*0040*/ 	.short	0x0000
        /*0042*/ 	.short	0x0000
        /*0044*/ 	.byte	0x00, 0xf5, 0x21, 0x00


	//----- nvinfo : EIATTR_SPARSE_MMA_MASK
	.align		4
.L_21:
        /*0048*/ 	.byte	0x03, 0x50
        /*004a*/ 	.short	0x0000


	//----- nvinfo : EIATTR_MAXREG_COUNT
	.align		4
        /*004c*/ 	.byte	0x03, 0x1b
        /*004e*/ 	.short	0x00ff


	//----- nvinfo : EIATTR_MERCURY_ISA_VERSION
	.align		4
        /*0050*/ 	.byte	0x03, 0x5f
        /*0052*/ 	.short	0x0101


	//----- nvinfo : EIATTR_VRC_CTA_INIT_COUNT
	.align		4
        /*0054*/ 	.byte	0x02, 0x4a
	.zero		1
	.zero		1


	//----- nvinfo : EIATTR_EXIT_INSTR_OFFSETS
	.align		4
        /*0058*/ 	.byte	0x04, 0x1c
        /*005a*/ 	.short	(.L_23 - .L_22)


	//   ....[0]....
.L_22:
        /*005c*/ 	.word	0x00000090


	//   ....[1]....
        /*0060*/ 	.word	0x000005a0


	//   ....[2]....
        /*0064*/ 	.word	0x000006e0


	//   ....[3]....
        /*0068*/ 	.word	0x00000850


	//   ....[4]....
        /*006c*/ 	.word	0x00000870


	//   ....[5]....
        /*0070*/ 	.word	0x000009a0


	//   ....[6]....
        /*0074*/ 	.word	0x00000ae0


	//----- nvinfo : EIATTR_CRS_STACK_SIZE
	.align		4
.L_23:
        /*0078*/ 	.byte	0x04, 0x1e
        /*007a*/ 	.short	(.L_25 - .L_24)
.L_24:
        /*007c*/ 	.word	0x00000000


	//----- nvinfo : EIATTR_CBANK_PARAM_SIZE
	.align		4
.L_25:
        /*0080*/ 	.byte	0x03, 0x19
        /*0082*/ 	.short	0x0018


	//----- nvinfo : EIATTR_PARAM_CBANK
	.align		4
        /*0084*/ 	.byte	0x04, 0x0a
        /*0086*/ 	.short	(.L_27 - .L_26)
	.align		4
.L_26:
        /*0088*/ 	.word	index@(.nv.constant0._Z14mergeSubarraysPiS_ii)
        /*008c*/ 	.short	0x0380
        /*008e*/ 	.short	0x0018


	//----- nvinfo : EIATTR_SW_WAR
	.align		4
.L_27:
        /*0090*/ 	.byte	0x04, 0x36
        /*0092*/ 	.short	(.L_29 - .L_28)
.L_28:
        /*0094*/ 	.word	0x00000008
.L_29:


//--------------------- .nv.info._Z13sortSubarraysPiii --------------------------
	.section	.nv.info._Z13sortSubarraysPiii,"",@"SHT_CUDA_INFO"
	.sectionflags	@""
	.align	4


	//----- nvinfo : EIATTR_CUDA_API_VERSION
	.align		4
        /*0000*/ 	.byte	0x04, 0x37
        /*0002*/ 	.short	(.L_31 - .L_30)
.L_30:
        /*0004*/ 	.word	0x00000082


	//----- nvinfo : EIATTR_KPARAM_INFO
	.align		4
.L_31:
        /*0008*/ 	.byte	0x04, 0x17
        /*000a*/ 	.short	(.L_33 - .L_32)
.L_32:
        /*000c*/ 	.word	0x00000000
        /*0010*/ 	.short	0x0002
        /*0012*/ 	.short	0x000c
        /*0014*/ 	.byte	0x00, 0xf0, 0x11, 0x00


	//----- nvinfo : EIATTR_KPARAM_INFO
	.align		4
.L_33:
        /*0018*/ 	.byte	0x04, 0x17
        /*001a*/ 	.short	(.L_35 - .L_34)
.L_34:
        /*001c*/ 	.word	0x00000000
        /*0020*/ 	.short	0x0001
        /*0022*/ 	.short	0x0008
        /*0024*/ 	.byte	0x00, 0xf0, 0x11, 0x00


	//----- nvinfo : EIATTR_KPARAM_INFO
	.align		4
.L_35:
        /*0028*/ 	.byte	0x04, 0x17
        /*002a*/ 	.short	(.L_37 - .L_36)
.L_36:
        /*002c*/ 	.word	0x00000000
        /*0030*/ 	.short	0x0000
        /*0032*/ 	.short	0x0000
        /*0034*/ 	.byte	0x00, 0xf5, 0x21, 0x00


	//----- nvinfo : EIATTR_SPARSE_MMA_MASK
	.align		4
.L_37:
        /*0038*/ 	.byte	0x03, 0x50
        /*003a*/ 	.short	0x0000


	//----- nvinfo : EIATTR_MAXREG_COUNT
	.align		4
        /*003c*/ 	.byte	0x03, 0x1b
        /*003e*/ 	.short	0x00ff


	//----- nvinfo : EIATTR_MERCURY_ISA_VERSION
	.align		4
        /*0040*/ 	.byte	0x03, 0x5f
        /*0042*/ 	.short	0x0101


	//----- nvinfo : EIATTR_VRC_CTA_INIT_COUNT
	.align		4
        /*0044*/ 	.byte	0x02, 0x4a
	.zero		1
	.zero		1


	//----- nvinfo : EIATTR_EXIT_INSTR_OFFSETS
	.align		4
        /*0048*/ 	.byte	0x04, 0x1c
        /*004a*/ 	.short	(.L_39 - .L_38)


	//   ....[0]....
.L_38:
        /*004c*/ 	.word	0x00000080


	//   ....[1]....
        /*0050*/ 	.word	0x00000250


	//----- nvinfo : EIATTR_CRS_STACK_SIZE
	.align		4
.L_39:
        /*0054*/ 	.byte	0x04, 0x1e
        /*0056*/ 	.short	(.L_41 - .L_40)
.L_40:
        /*0058*/ 	.word	0x00000000


	//----- nvinfo : EIATTR_CBANK_PARAM_SIZE
	.align		4
.L_41:
        /*005c*/ 	.byte	0x03, 0x19
        /*005e*/ 	.short	0x0010


	//----- nvinfo : EIATTR_PARAM_CBANK
	.align		4
        /*0060*/ 	.byte	0x04, 0x0a
        /*0062*/ 	.short	(.L_43 - .L_42)
	.align		4
.L_42:
        /*0064*/ 	.word	index@(.nv.constant0._Z13sortSubarraysPiii)
        /*0068*/ 	.short	0x0380
        /*006a*/ 	.short	0x0010


	//----- nvinfo : EIATTR_SW_WAR
	.align		4
.L_43:
        /*006c*/ 	.byte	0x04, 0x36
        /*006e*/ 	.short	(.L_45 - .L_44)
.L_44:
        /*0070*/ 	.word	0x00000008
.L_45:


//--------------------- .nv.callgraph             --------------------------
	.section	.nv.callgraph,"",@"SHT_CUDA_CALLGRAPH"
	.align	4
	.sectionentsize	8
	.align		4
        /*0000*/ 	.word	0x00000000
	.align		4
        /*0004*/ 	.word	0xffffffff
	.align		4
        /*0008*/ 	.word	0x00000000
	.align		4
        /*000c*/ 	.word	0xfffffffe
	.align		4
        /*0010*/ 	.word	0x00000000
	.align		4
        /*0014*/ 	.word	0xfffffffd
	.align		4
        /*0018*/ 	.word	0x00000000
	.align		4
        /*001c*/ 	.word	0xfffffffc


//--------------------- .text._Z14mergeSubarraysPiS_ii --------------------------
	.section	.text._Z14mergeSubarraysPiS_ii,"ax",@progbits
	.align	128
        .global         _Z14mergeSubarraysPiS_ii
        .type           _Z14mergeSubarraysPiS_ii,@function
        .size           _Z14mergeSubarraysPiS_ii,(.L_x_24 - _Z14mergeSubarraysPiS_ii)
        .other          _Z14mergeSubarraysPiS_ii,@"STO_CUDA_ENTRY STV_DEFAULT"
_Z14mergeSubarraysPiS_ii:
.text._Z14mergeSubarraysPiS_ii:
[----:B------:R-:W-:Y:S01]  /*0000*/  LDC R1, c[0x0][0x37c] ;  /* 0x0000df00ff017b82 */ /* 0x000fe20000000800 */
[----:B------:R-:W0:Y:S07]  /*0010*/  S2R R3, SR_TID.X ;  /* 0x0000000000037919 */ /* 0x000e2e0000002100 */
[----:B------:R-:W0:Y:S08]  /*0020*/  S2UR UR4, SR_CTAID.X ;  /* 0x00000000000479c3 */ /* 0x000e300000002500 */
[----:B------:R-:W0:Y:S08]  /*0030*/  LDC R0, c[0x0][0x360] ;  /* 0x0000d800ff007b82 */ /* 0x000e300000000800 */
[----:B------:R-:W1:Y:S01]  /*0040*/  LDC.64 R6, c[0x0][0x390] ;  /* 0x0000e400ff067b82 */ /* 0x000e620000000a00 */
[----:B0-----:R-:W-:-:S04]  /*0050*/  IMAD R0, R0, UR4, R3 ;  /* 0x0000000400007c24 */ /* 0x001fc8000f8e0203 */
[----:B-1----:R-:W-:-:S04]  /*0060*/  IMAD R0, R0, R7, RZ ;  /* 0x0000000700007224 */ /* 0x002fc800078e02ff */
[----:B------:R-:W-:-:S05]  /*0070*/  IMAD.SHL.U32 R4, R0, 0x2, RZ ;  /* 0x0000000200047824 */ /* 0x000fca00078e00ff */
[----:B------:R-:W-:-:S13]  /*0080*/  ISETP.GE.AND P0, PT, R4, R6, PT ;  /* 0x000000060400720c */ /* 0x000fda0003f06270 */
[----:B------:R-:W-:Y:S05]  /*0090*/  @P0 EXIT ;  /* 0x000000000000094d */ /* 0x000fea0003800000 */
[----:B------:R-:W-:Y:S01]  /*00a0*/  IMAD.IADD R3, R4, 0x1, R7 ;  /* 0x0000000104037824 */ /* 0x000fe200078e0207 */
[----:B------:R-:W0:Y:S04]  /*00b0*/  LDCU.64 UR4, c[0x0][0x358] ;  /* 0x00006b00ff0477ac */ /* 0x000e280008000a00 */
[CC--:B------:R-:W-:Y:S02]  /*00c0*/  ISETP.GE.AND P0, PT, R3.reuse, R6.reuse, PT ;  /* 0x000000060300720c */ /* 0x0c0fe40003f06270 */
[----:B------:R-:W-:-:S04]  /*00d0*/  VIMNMX R3, PT, PT, R3, R6, PT ;  /* 0x0000000603037248 */ /* 0x000fc80003fe0100 */
[----:B------:R-:W-:-:S07]  /*00e0*/  VIADDMNMX R2, R3, R7, R6, PT ;  /* 0x0000000703027246 */ /* 0x000fce0003800106 */
[----:B------:R-:W-:Y:S05]  /*00f0*/  @P0 BRA `(.L_x_0) ;  /* 0x0000000400d80947 */ /* 0x000fea0003800000 */
[----:B------:R-:W1:Y:S01]  /*0100*/  LDC.64 R6, c[0x0][0x380] ;  /* 0x0000e000ff067b82 */ /* 0x000e620000000a00 */
[-C--:B------:R-:W-:Y:S01]  /*0110*/  ISETP.GE.AND P0, PT, R4, R3.reuse, PT ;  /* 0x000000030400720c */ /* 0x080fe20003f06270 */
[----:B------:R-:W-:Y:S01]  /*0120*/  BSSY.RECONVERGENT B0, `(.L_x_1) ;  /* 0x0000018000007945 */ /* 0x000fe20003800200 */
[----:B------:R-:W-:Y:S01]  /*0130*/  MOV R5, R3 ;  /* 0x0000000300057202 */ /* 0x000fe20000000f00 */
[----:B------:R-:W-:-:S04]  /*0140*/  IMAD.MOV.U32 R0, RZ, RZ, R4 ;  /* 0x000000ffff007224 */ /* 0x000fc800078e0004 */
[----:B------:R-:W2:Y:S06]  /*0150*/  LDC.64 R8, c[0x0][0x388] ;  /* 0x0000e200ff087b82 */ /* 0x000eac0000000a00 */
[----:B------:R-:W-:Y:S05]  /*0160*/  @P0 BRA `(.L_x_2) ;  /* 0x00000000004c0947 */ /* 0x000fea0003800000 */
.L_x_3:
[----:B-1----:R-:W-:-:S04]  /*0170*/  IMAD.WIDE R10, R4, 0x4, R6 ;  /* 0x00000004040a7825 */ /* 0x002fc800078e0206 */
[C---:B------:R-:W-:Y:S02]  /*0180*/  IMAD.WIDE R12, R5.reuse, 0x4, R6 ;  /* 0x00000004050c7825 */ /* 0x040fe400078e0206 */
[----:B0-----:R-:W3:Y:S04]  /*0190*/  LDG.E R10, desc[UR4][R10.64] ;  /* 0x000000040a0a7981 */ /* 0x001ee8000c1e1900 */
[----:B------:R-:W3:Y:S01]  /*01a0*/  LDG.E R13, desc[UR4][R12.64] ;  /* 0x000000040c0d7981 */ /* 0x000ee2000c1e1900 */
[C---:B--2---:R-:W-:Y:S01]  /*01b0*/  IMAD.WIDE R14, R0.reuse, 0x4, R8 ;  /* 0x00000004000e7825 */ /* 0x044fe200078e0208 */
[----:B------:R-:W-:Y:S02]  /*01c0*/  IADD3 R17, PT, PT, R5, 0x1, RZ ;  /* 0x0000000105117810 */ /* 0x000fe40007ffe0ff */
[----:B------:R-:W-:Y:S01]  /*01d0*/  IADD3 R0, PT, PT, R0, 0x1, RZ ;  /* 0x0000000100007810 */ /* 0x000fe20007ffe0ff */
[----:B------:R-:W-:Y:S01]  /*01e0*/  VIADD R16, R4, 0x1 ;  /* 0x0000000104107836 */ /* 0x000fe20000000000 */
[----:B---3--:R-:W-:-:S02]  /*01f0*/  ISETP.GT.AND P0, PT, R10, R13, PT ;  /* 0x0000000d0a00720c */ /* 0x008fc40003f04270 */
[CC--:B------:R-:W-:Y:S02]  /*0200*/  ISETP.GT.AND P1, PT, R10.reuse, R13.reuse, PT ;  /* 0x0000000d0a00720c */ /* 0x0c0fe40003f24270 */
[----:B------:R-:W-:-:S05]  /*0210*/  VIMNMX R19, PT, PT, R10, R13, PT ;  /* 0x0000000d0a137248 */ /* 0x000fca0003fe0100 */
[----:B------:R3:W-:Y:S04]  /*0220*/  STG.E desc[UR4][R14.64], R19 ;  /* 0x000000130e007986 */ /* 0x0007e8000c101904 */
[----:B------:R-:W-:Y:S02]  /*0230*/  @!P0 IMAD.MOV R17, RZ, RZ, R5 ;  /* 0x000000ffff118224 */ /* 0x000fe400078e0205 */
[----:B------:R-:W-:Y:S02]  /*0240*/  @P1 IMAD.MOV R16, RZ, RZ, R4 ;  /* 0x000000ffff101224 */ /* 0x000fe400078e0204 */
[----:B------:R-:W-:Y:S01]  /*0250*/  IMAD.MOV.U32 R5, RZ, RZ, R17 ;  /* 0x000000ffff057224 */ /* 0x000fe200078e0011 */
[----:B------:R-:W-:Y:S01]  /*0260*/  ISETP.GE.AND P0, PT, R17, R2, PT ;  /* 0x000000021100720c */ /* 0x000fe20003f06270 */
[----:B------:R-:W-:Y:S01]  /*0270*/  IMAD.MOV.U32 R4, RZ, RZ, R16 ;  /* 0x000000ffff047224 */ /* 0x000fe200078e0010 */
[----:B------:R-:W-:-:S13]  /*0280*/  ISETP.LT.AND P1, PT, R16, R3, PT ;  /* 0x000000031000720c */ /* 0x000fda0003f21270 */
[----:B---3--:R-:W-:Y:S05]  /*0290*/  @!P0 BRA P1, `(.L_x_3) ;  /* 0xfffffffc00b48947 */ /* 0x008fea000083ffff */
.L_x_2:
[----:B0-----:R-:W-:Y:S05]  /*02a0*/  BSYNC.RECONVERGENT B0 ;  /* 0x0000000000007941 */ /* 0x001fea0003800200 */
.L_x_1:
[----:B------:R-:W-:Y:S01]  /*02b0*/  ISETP.GE.AND P0, PT, R4, R3, PT ;  /* 0x000000030400720c */ /* 0x000fe20003f06270 */
[----:B------:R-:W-:-:S12]  /*02c0*/  BSSY.RECONVERGENT B0, `(.L_x_4) ;  /* 0x000002c000007945 */ /* 0x000fd80003800200 */
[----:B------:R-:W-:Y:S05]  /*02d0*/  @P0 BRA `(.L_x_5) ;  /* 0x0000000000a80947 */ /* 0x000fea0003800000 */
[----:B-1----:R-:W-:Y:S01]  /*02e0*/  IADD3 R6, PT, PT, R3, -R4, RZ ;  /* 0x8000000403067210 */ /* 0x002fe20007ffe0ff */
[----:B------:R-:W-:Y:S01]  /*02f0*/  IMAD.IADD R7, R4, 0x1, -R3 ;  /* 0x0000000104077824 */ /* 0x000fe200078e0a03 */
[----:B------:R-:W-:Y:S02]  /*0300*/  BSSY.RECONVERGENT B1, `(.L_x_6) ;  /* 0x0000010000017945 */ /* 0x000fe40003800200 */
[----:B------:R-:W-:Y:S02]  /*0310*/  LOP3.LUT P1, R6, R6, 0x3, RZ, 0xc0, !PT ;  /* 0x0000000306067812 */ /* 0x000fe4000782c0ff */
[----:B------:R-:W-:-:S11]  /*0320*/  ISETP.GT.U32.AND P0, PT, R7, -0x4, PT ;  /* 0xfffffffc0700780c */ /* 0x000fd60003f04070 */
[----:B------:R-:W-:Y:S05]  /*0330*/  @!P1 BRA `(.L_x_7) ;  /* 0x0000000000309947 */ /* 0x000fea0003800000 */
[----:B------:R-:W0:Y:S01]  /*0340*/  LDC.64 R12, c[0x0][0x380] ;  /* 0x0000e000ff0c7b82 */ /* 0x000e220000000a00 */
[----:B------:R-:W-:-:S07]  /*0350*/  IMAD.MOV R14, RZ, RZ, -R6 ;  /* 0x000000ffff0e7224 */ /* 0x000fce00078e0a06 */
[----:B--2---:R-:W1:Y:S02]  /*0360*/  LDC.64 R8, c[0x0][0x388] ;  /* 0x0000e200ff087b82 */ /* 0x004e640000000a00 */
.L_x_8:
[----:B0--3--:R-:W-:-:S06]  /*0370*/  IMAD.WIDE R6, R4, 0x4, R12 ;  /* 0x0000000404067825 */ /* 0x009fcc00078e020c */
[----:B------:R-:W2:Y:S01]  /*0380*/  LDG.E R7, desc[UR4][R6.64] ;  /* 0x0000000406077981 */ /* 0x000ea2000c1e1900 */
[----:B-1----:R-:W-:Y:S01]  /*0390*/  IMAD.WIDE R10, R0, 0x4, R8 ;  /* 0x00000004000a7825 */ /* 0x002fe200078e0208 */
[----:B------:R-:W-:-:S03]  /*03a0*/  IADD3 R14, PT, PT, R14, 0x1, RZ ;  /* 0x000000010e0e7810 */ /* 0x000fc60007ffe0ff */
[----:B------:R-:W-:Y:S01]  /*03b0*/  VIADD R4, R4, 0x1 ;  /* 0x0000000104047836 */ /* 0x000fe20000000000 */
[----:B------:R-:W-:Y:S01]  /*03c0*/  ISETP.NE.AND P1, PT, R14, RZ, PT ;  /* 0x000000ff0e00720c */ /* 0x000fe20003f25270 */
[----:B------:R-:W-:Y:S01]  /*03d0*/  VIADD R0, R0, 0x1 ;  /* 0x0000000100007836 */ /* 0x000fe20000000000 */
[----:B--2---:R3:W-:Y:S11]  /*03e0*/  STG.E desc[UR4][R10.64], R7 ;  /* 0x000000070a007986 */ /* 0x0047f6000c101904 */
[----:B------:R-:W-:Y:S05]  /*03f0*/  @P1 BRA `(.L_x_8) ;  /* 0xfffffffc00dc1947 */ /* 0x000fea000383ffff */
.L_x_7:
[----:B------:R-:W-:Y:S05]  /*0400*/  BSYNC.RECONVERGENT B1 ;  /* 0x0000000000017941 */ /* 0x000fea0003800200 */
.L_x_6:
[----:B------:R-:W-:Y:S05]  /*0410*/  @P0 BRA `(.L_x_5) ;  /* 0x0000000000580947 */ /* 0x000fea0003800000 */
[----:B--2---:R-:W0:Y:S01]  /*0420*/  LDC.64 R8, c[0x0][0x380] ;  /* 0x0000e000ff087b82 */ /* 0x004e220000000a00 */
[----:B------:R-:W-:-:S07]  /*0430*/  IADD3 R3, PT, PT, -R3, R4, RZ ;  /* 0x0000000403037210 */ /* 0x000fce0007ffe1ff */
[----:B---3--:R-:W1:Y:S01]  /*0440*/  LDC.64 R6, c[0x0][0x388] ;  /* 0x0000e200ff067b82 */ /* 0x008e620000000a00 */
[----:B0-----:R-:W-:-:S05]  /*0450*/  IADD3 R8, P0, PT, R8, 0x8, RZ ;  /* 0x0000000808087810 */ /* 0x001fca0007f1e0ff */
[----:B------:R-:W-:Y:S01]  /*0460*/  IMAD.X R9, RZ, RZ, R9, P0 ;  /* 0x000000ffff097224 */ /* 0x000fe200000e0609 */
[----:B-1----:R-:W-:-:S05]  /*0470*/  IADD3 R6, P1, PT, R6, 0x8, RZ ;  /* 0x0000000806067810 */ /* 0x002fca0007f3e0ff */
[----:B------:R-:W-:-:S08]  /*0480*/  IMAD.X R7, RZ, RZ, R7, P1 ;  /* 0x000000ffff077224 */ /* 0x000fd000008e0607 */
.L_x_9:
[----:B------:R-:W-:-:S05]  /*0490*/  IMAD.WIDE R10, R4, 0x4, R8 ;  /* 0x00000004040a7825 */ /* 0x000fca00078e0208 */
[----:B0-----:R-:W2:Y:S01]  /*04a0*/  LDG.E R15, desc[UR4][R10.64+-0x8] ;  /* 0xfffff8040a0f7981 */ /* 0x001ea2000c1e1900 */
[----:B------:R-:W-:-:S05]  /*04b0*/  IMAD.WIDE R12, R0, 0x4, R6 ;  /* 0x00000004000c7825 */ /* 0x000fca00078e0206 */
[----:B--2---:R0:W-:Y:S04]  /*04c0*/  STG.E desc[UR4][R12.64+-0x8], R15 ;  /* 0xfffff80f0c007986 */ /* 0x0041e8000c101904 */
[----:B------:R-:W2:Y:S04]  /*04d0*/  LDG.E R17, desc[UR4][R10.64+-0x4] ;  /* 0xfffffc040a117981 */ /* 0x000ea8000c1e1900 */
[----:B--2---:R0:W-:Y:S04]  /*04e0*/  STG.E desc[UR4][R12.64+-0x4], R17 ;  /* 0xfffffc110c007986 */ /* 0x0041e8000c101904 */
[----:B------:R-:W2:Y:S04]  /*04f0*/  LDG.E R19, desc[UR4][R10.64] ;  /* 0x000000040a137981 */ /* 0x000ea8000c1e1900 */
[----:B--2---:R0:W-:Y:S04]  /*0500*/  STG.E desc[UR4][R12.64], R19 ;  /* 0x000000130c007986 */ /* 0x0041e8000c101904 */
[----:B------:R-:W2:Y:S01]  /*0510*/  LDG.E R21, desc[UR4][R10.64+0x4] ;  /* 0x000004040a157981 */ /* 0x000ea2000c1e1900 */
[----:B------:R-:W-:Y:S01]  /*0520*/  IADD3 R3, PT, PT, R3, 0x4, RZ ;  /* 0x0000000403037810 */ /* 0x000fe20007ffe0ff */
[----:B------:R-:W-:-:S02]  /*0530*/  VIADD R4, R4, 0x4 ;  /* 0x0000000404047836 */ /* 0x000fc40000000000 */
[----:B------:R-:W-:Y:S01]  /*0540*/  VIADD R0, R0, 0x4 ;  /* 0x0000000400007836 */ /* 0x000fe20000000000 */
[----:B------:R-:W-:Y:S01]  /*0550*/  ISETP.NE.AND P0, PT, R3, RZ, PT ;  /* 0x000000ff0300720c */ /* 0x000fe20003f05270 */
[----:B--2---:R0:W-:-:S12]  /*0560*/  STG.E desc[UR4][R12.64+0x4], R21 ;  /* 0x000004150c007986 */ /* 0x0041d8000c101904 */
[----:B------:R-:W-:Y:S05]  /*0570*/  @P0 BRA `(.L_x_9) ;  /* 0xfffffffc00c40947 */ /* 0x000fea000383ffff */
.L_x_5:
[----:B------:R-:W-:Y:S05]  /*0580*/  BSYNC.RECONVERGENT B0 ;  /* 0x0000000000007941 */ /* 0x000fea0003800200 */
.L_x_4:
[----:B------:R-:W-:-:S13]  /*0590*/  ISETP.GE.AND P0, PT, R5, R2, PT ;  /* 0x000000020500720c */ /* 0x000fda0003f06270 */
[----:B------:R-:W-:Y:S05]  /*05a0*/  @P0 EXIT ;  /* 0x000000000000094d */ /* 0x000fea0003800000 */
[----:B------:R-:W-:Y:S01]  /*05b0*/  IADD3 R3, PT, PT, R2, -R5, RZ ;  /* 0x8000000502037210 */ /* 0x000fe20007ffe0ff */
[----:B------:R-:W-:Y:S01]  /*05c0*/  IMAD.IADD R4, R5, 0x1, -R2 ;  /* 0x0000000105047824 */ /* 0x000fe200078e0a02 */
[----:B------:R-:W-:Y:S02]  /*05d0*/  BSSY.RECONVERGENT B0, `(.L_x_10) ;  /* 0x0000010000007945 */ /* 0x000fe40003800200 */
[----:B------:R-:W-:Y:S02]  /*05e0*/  LOP3.LUT P1, R3, R3, 0x3, RZ, 0xc0, !PT ;  /* 0x0000000303037812 */ /* 0x000fe4000782c0ff */
[----:B------:R-:W-:-:S11]  /*05f0*/  ISETP.GT.U32.AND P0, PT, R4, -0x4, PT ;  /* 0xfffffffc0400780c */ /* 0x000fd60003f04070 */
[----:B------:R-:W-:Y:S05]  /*0600*/  @!P1 BRA `(.L_x_11) ;  /* 0x0000000000309947 */ /* 0x000fea0003800000 */
[----:B0-----:R-:W0:Y:S01]  /*0610*/  LDC.64 R12, c[0x0][0x380] ;  /* 0x0000e000ff0c7b82 */ /* 0x001e220000000a00 */
[----:B------:R-:W-:-:S07]  /*0620*/  IMAD.MOV R3, RZ, RZ, -R3 ;  /* 0x000000ffff037224 */ /* 0x000fce00078e0a03 */
[----:B--2---:R-:W2:Y:S02]  /*0630*/  LDC.64 R8, c[0x0][0x388] ;  /* 0x0000e200ff087b82 */ /* 0x004ea40000000a00 */
.L_x_12:
[----:B01-34-:R-:W-:-:S06]  /*0640*/  IMAD.WIDE R6, R5, 0x4, R12 ;  /* 0x0000000405067825 */ /* 0x01bfcc00078e020c */
[----:B------:R-:W3:Y:S01]  /*0650*/  LDG.E R7, desc[UR4][R6.64] ;  /* 0x0000000406077981 */ /* 0x000ee2000c1e1900 */
[----:B--2---:R-:W-:Y:S01]  /*0660*/  IMAD.WIDE R10, R0, 0x4, R8 ;  /* 0x00000004000a7825 */ /* 0x004fe200078e0208 */
[----:B------:R-:W-:-:S03]  /*0670*/  IADD3 R3, PT, PT, R3, 0x1, RZ ;  /* 0x0000000103037810 */ /* 0x000fc60007ffe0ff */
[----:B------:R-:W-:Y:S01]  /*0680*/  VIADD R5, R5, 0x1 ;  /* 0x0000000105057836 */ /* 0x000fe20000000000 */
[----:B------:R-:W-:Y:S01]  /*0690*/  ISETP.NE.AND P1, PT, R3, RZ, PT ;  /* 0x000000ff0300720c */ /* 0x000fe20003f25270 */
[----:B------:R-:W-:Y:S01]  /*06a0*/  VIADD R0, R0, 0x1 ;  /* 0x0000000100007836 */ /* 0x000fe20000000000 */
[----:B---3--:R4:W-:Y:S11]  /*06b0*/  STG.E desc[UR4][R10.64], R7 ;  /* 0x000000070a007986 */ /* 0x0089f6000c101904 */
[----:B------:R-:W-:Y:S05]  /*06c0*/  @P1 BRA `(.L_x_12) ;  /* 0xfffffffc00dc1947 */ /* 0x000fea000383ffff */
.L_x_11:
[----:B------:R-:W-:Y:S05]  /*06d0*/  BSYNC.RECONVERGENT B0 ;  /* 0x0000000000007941 */ /* 0x000fea0003800200 */
.L_x_10:
[----:B------:R-:W-:Y:S05]  /*06e0*/  @P0 EXIT ;  /* 0x000000000000094d */ /* 0x000fea0003800000 */
[----:B-1-34-:R-:W1:Y:S01]  /*06f0*/  LDC.64 R6, c[0x0][0x380] ;  /* 0x0000e000ff067b82 */ /* 0x01ae620000000a00 */
[----:B------:R-:W-:-:S07]  /*0700*/  IADD3 R4, PT, PT, -R2, R5, RZ ;  /* 0x0000000502047210 */ /* 0x000fce0007ffe1ff */
[----:B--2---:R-:W2:Y:S01]  /*0710*/  LDC.64 R8, c[0x0][0x388] ;  /* 0x0000e200ff087b82 */ /* 0x004ea20000000a00 */
[----:B-1----:R-:W-:-:S05]  /*0720*/  IADD3 R6, P0, PT, R6, 0x8, RZ ;  /* 0x0000000806067810 */ /* 0x002fca0007f1e0ff */
[----:B------:R-:W-:Y:S01]  /*0730*/  IMAD.X R7, RZ, RZ, R7, P0 ;  /* 0x000000ffff077224 */ /* 0x000fe200000e0607 */
[----:B--2---:R-:W-:-:S05]  /*0740*/  IADD3 R8, P1, PT, R8, 0x8, RZ ;  /* 0x0000000808087810 */ /* 0x004fca0007f3e0ff */
[----:B------:R-:W-:-:S08]  /*0750*/  IMAD.X R9, RZ, RZ, R9, P1 ;  /* 0x000000ffff097224 */ /* 0x000fd000008e0609 */
.L_x_13:
[----:B------:R-:W-:-:S05]  /*0760*/  IMAD.WIDE R2, R5, 0x4, R6 ;  /* 0x0000000405027825 */ /* 0x000fca00078e0206 */
[----:B01----:R-:W2:Y:S01]  /*0770*/  LDG.E R13, desc[UR4][R2.64+-0x8] ;  /* 0xfffff804020d7981 */ /* 0x003ea2000c1e1900 */
        /* <DEDUP_REMOVED lines=8> */
[----:B------:R-:W-:Y:S01]  /*0800*/  VIADD R5, R5, 0x4 ;  /* 0x0000000405057836 */ /* 0x000fe20000000000 */
[----:B------:R-:W-:-:S02]  /*0810*/  IADD3 R0, PT, PT, R0, 0x4, RZ ;  /* 0x0000000400007810 */ /* 0x000fc40007ffe0ff */
[----:B------:R-:W-:Y:S01]  /*0820*/  ISETP.NE.AND P0, PT, R4, RZ, PT ;  /* 0x000000ff0400720c */ /* 0x000fe20003f05270 */
[----:B--2---:R1:W-:-:S12]  /*0830*/  STG.E desc[UR4][R10.64+0x4], R19 ;  /* 0x000004130a007986 */ /* 0x0043d8000c101904 */
[----:B------:R-:W-:Y:S05]  /*0840*/  @P0 BRA `(.L_x_13) ;  /* 0xfffffffc00c40947 */ /* 0x000fea000383ffff */
[----:B------:R-:W-:Y:S05]  /*0850*/  EXIT ;  /* 0x000000000000794d */ /* 0x000fea0003800000 */
.L_x_0:
[----:B------:R-:W-:-:S13]  /*0860*/  ISETP.GE.AND P0, PT, R4, R3, PT ;  /* 0x000000030400720c */ /* 0x000fda0003f06270 */
[----:B0-----:R-:W-:Y:S05]  /*0870*/  @P0 EXIT ;  /* 0x000000000000094d */ /* 0x001fea0003800000 */
[----:B------:R-:W-:Y:S01]  /*0880*/  IMAD.IADD R0, R3, 0x1, -R4 ;  /* 0x0000000103007824 */ /* 0x000fe200078e0a04 */
[----:B------:R-:W-:Y:S01]  /*0890*/  IADD3 R2, PT, PT, R4, -R3, RZ ;  /* 0x8000000304027210 */ /* 0x000fe20007ffe0ff */
[----:B------:R-:W-:Y:S03]  /*08a0*/  BSSY.RECONVERGENT B0, `(.L_x_14) ;  /* 0x000000f000007945 */ /* 0x000fe60003800200 */
[----:B------:R-:W-:Y:S02]  /*08b0*/  LOP3.LUT P1, R0, R0, 0x3, RZ, 0xc0, !PT ;  /* 0x0000000300007812 */ /* 0x000fe4000782c0ff */
[----:B------:R-:W-:-:S11]  /*08c0*/  ISETP.GT.U32.AND P0, PT, R2, -0x4, PT ;  /* 0xfffffffc0200780c */ /* 0x000fd60003f04070 */
[----:B------:R-:W-:Y:S05]  /*08d0*/  @!P1 BRA `(.L_x_15) ;  /* 0x00000000002c9947 */ /* 0x000fea0003800000 */
[----:B------:R-:W0:Y:S01]  /*08e0*/  LDC.64 R12, c[0x0][0x380] ;  /* 0x0000e000ff0c7b82 */ /* 0x000e220000000a00 */
[----:B------:R-:W-:-:S07]  /*08f0*/  IMAD.MOV R0, RZ, RZ, -R0 ;  /* 0x000000ffff007224 */ /* 0x000fce00078e0a00 */
[----:B------:R-:W1:Y:S02]  /*0900*/  LDC.64 R10, c[0x0][0x388] ;  /* 0x0000e200ff0a7b82 */ /* 0x000e640000000a00 */
.L_x_16:
[----:B0-2---:R-:W-:-:S06]  /*0910*/  IMAD.WIDE R8, R4, 0x4, R12 ;  /* 0x0000000404087825 */ /* 0x005fcc00078e020c */
[----:B------:R-:W2:Y:S01]  /*0920*/  LDG.E R9, desc[UR4][R8.64] ;  /* 0x0000000408097981 */ /* 0x000ea2000c1e1900 */
[----:B-1----:R-:W-:Y:S01]  /*0930*/  IMAD.WIDE R6, R4, 0x4, R10 ;  /* 0x0000000404067825 */ /* 0x002fe200078e020a */
[----:B------:R-:W-:-:S03]  /*0940*/  IADD3 R0, PT, PT, R0, 0x1, RZ ;  /* 0x0000000100007810 */ /* 0x000fc60007ffe0ff */
[----:B------:R-:W-:Y:S01]  /*0950*/  VIADD R4, R4, 0x1 ;  /* 0x0000000104047836 */ /* 0x000fe20000000000 */
[----:B------:R-:W-:Y:S01]  /*0960*/  ISETP.NE.AND P1, PT, R0, RZ, PT ;  /* 0x000000ff0000720c */ /* 0x000fe20003f25270 */
[----:B--2---:R2:W-:-:S12]  /*0970*/  STG.E desc[UR4][R6.64], R9 ;  /* 0x0000000906007986 */ /* 0x0045d8000c101904 */
[----:B------:R-:W-:Y:S05]  /*0980*/  @P1 BRA `(.L_x_16) ;  /* 0xfffffffc00e01947 */ /* 0x000fea000383ffff */
.L_x_15:
[----:B------:R-:W-:Y:S05]  /*0990*/  BSYNC.RECONVERGENT B0 ;  /* 0x0000000000007941 */ /* 0x000fea0003800200 */
.L_x_14:
[----:B------:R-:W-:Y:S05]  /*09a0*/  @P0 EXIT ;  /* 0x000000000000094d */ /* 0x000fea0003800000 */
[----:B--2---:R-:W0:Y:S01]  /*09b0*/  LDC.64 R8, c[0x0][0x380] ;  /* 0x0000e000ff087b82 */ /* 0x004e220000000a00 */
[----:B------:R-:W-:-:S07]  /*09c0*/  IADD3 R0, PT, PT, -R3, R4, RZ ;  /* 0x0000000403007210 */ /* 0x000fce0007ffe1ff */
[----:B------:R-:W1:Y:S01]  /*09d0*/  LDC.64 R10, c[0x0][0x388] ;  /* 0x0000e200ff0a7b82 */ /* 0x000e620000000a00 */
[----:B0-----:R-:W-:-:S05]  /*09e0*/  IADD3 R8, P0, PT, R8, 0x8, RZ ;  /* 0x0000000808087810 */ /* 0x001fca0007f1e0ff */
[----:B------:R-:W-:Y:S01]  /*09f0*/  IMAD.X R9, RZ, RZ, R9, P0 ;  /* 0x000000ffff097224 */ /* 0x000fe200000e0609 */
[----:B-1----:R-:W-:-:S04]  /*0a00*/  IADD3 R10, P1, PT, R10, 0x8, RZ ;  /* 0x000000080a0a7810 */ /* 0x002fc80007f3e0ff */
[----:B------:R-:W-:-:S09]  /*0a10*/  IADD3.X R11, PT, PT, RZ, R11, RZ, P1, !PT ;  /* 0x0000000bff0b7210 */ /* 0x000fd20000ffe4ff */
.L_x_17:
[----:B------:R-:W-:-:S05]  /*0a20*/  IMAD.WIDE R2, R4, 0x4, R8 ;  /* 0x0000000404027825 */ /* 0x000fca00078e0208 */
[----:B0-----:R-:W2:Y:S01]  /*0a30*/  LDG.E R5, desc[UR4][R2.64+-0x8] ;  /* 0xfffff80402057981 */ /* 0x001ea2000c1e1900 */
[----:B------:R-:W-:-:S05]  /*0a40*/  IMAD.WIDE R6, R4, 0x4, R10 ;  /* 0x0000000404067825 */ /* 0x000fca00078e020a */
[----:B--2---:R0:W-:Y:S04]  /*0a50*/  STG.E desc[UR4][R6.64+-0x8], R5 ;  /* 0xfffff80506007986 */ /* 0x0041e8000c101904 */
[----:B------:R-:W2:Y:S04]  /*0a60*/  LDG.E R13, desc[UR4][R2.64+-0x4] ;  /* 0xfffffc04020d7981 */ /* 0x000ea8000c1e1900 */
[----:B--2---:R0:W-:Y:S04]  /*0a70*/  STG.E desc[UR4][R6.64+-0x4], R13 ;  /* 0xfffffc0d06007986 */ /* 0x0041e8000c101904 */
[----:B------:R-:W2:Y:S01]  /*0a80*/  LDG.E R15, desc[UR4][R2.64] ;  /* 0x00000004020f7981 */ /* 0x000ea2000c1e1900 */
[----:B------:R-:W-:-:S05]  /*0a90*/  VIADD R0, R0, 0x4 ;  /* 0x0000000400007836 */ /* 0x000fca0000000000 */
[----:B------:R-:W-:Y:S01]  /*0aa0*/  ISETP.NE.AND P0, PT, R0, RZ, PT ;  /* 0x000000ff0000720c */ /* 0x000fe20003f05270 */
[----:B--2---:R0:W-:Y:S04]  /*0ab0*/  STG.E desc[UR4][R6.64], R15 ;  /* 0x0000000f06007986 */ /* 0x0041e8000c101904 */
[----:B------:R-:W2:Y:S04]  /*0ac0*/  LDG.E R17, desc[UR4][R2.64+0x4] ;  /* 0x0000040402117981 */ /* 0x000ea8000c1e1900 */
[----:B--2---:R0:W-:Y:S04]  /*0ad0*/  STG.E desc[UR4][R6.64+0x4], R17 ;  /* 0x0000041106007986 */ /* 0x0041e8000c101904 */
[----:B------:R-:W-:Y:S05]  /*0ae0*/  @!P0 EXIT ;  /* 0x000000000000894d */ /* 0x000fea0003800000 */
[----:B------:R-:W-:Y:S01]  /*0af0*/  IADD3 R4, PT, PT, R4, 0x4, RZ ;  /* 0x0000000404047810 */ /* 0x000fe20007ffe0ff */
[----:B------:R-:W-:Y:S06]  /*0b00*/  BRA `(.L_x_17) ;  /* 0xfffffffc00c47947 */ /* 0x000fec000383ffff */
.L_x_18:
[----:B------:R-:W-:-:S00]  /*0b10*/  BRA `(.L_x_18) ;  /* 0xfffffffc00fc7947 */ /* 0x000fc0000383ffff */
[----:B------:R-:W-:-:S00]  /*0b20*/  NOP ;  /* 0x0000000000007918 */ /* 0x000fc00000000000 */
        /* <DEDUP_REMOVED lines=13> */
.L_x_24:


//--------------------- .text._Z13sortSubarraysPiii --------------------------
	.section	.text._Z13sortSubarraysPiii,"ax",@progbits
	.align	128
        .global         _Z13sortSubarraysPiii
        .type           _Z13sortSubarraysPiii,@function
        .size           _Z13sortSubarraysPiii,(.L_x_25 - _Z13sortSubarraysPiii)
        .other          _Z13sortSubarraysPiii,@"STO_CUDA_ENTRY STV_DEFAULT"
_Z13sortSubarraysPiii:
.text._Z13sortSubarraysPiii:
[----:B------:R-:W-:Y:S01]  /*0000*/  LDC R1, c[0x0][0x37c] ;  /* 0x0000df00ff017b82 */ /* 0x000fe20000000800 */
[----:B------:R-:W0:Y:S07]  /*0010*/  S2R R3, SR_TID.X ;  /* 0x0000000000037919 */ /* 0x000e2e0000002100 */
[----:B------:R-:W1:Y:S08]  /*0020*/  S2UR UR4, SR_CTAID.X ;  /* 0x00000000000479c3 */ /* 0x000e700000002500 */
[----:B------:R-:W1:Y:S02]  /*0030*/  LDC.64 R6, c[0x0][0x388] ;  /* 0x0000e200ff067b82 */ /* 0x000e640000000a00 */
[----:B-1----:R-:W-:-:S05]  /*0040*/  IMAD R0, R7, UR4, RZ ;  /* 0x0000000407007c24 */ /* 0x002fca000f8e02ff */
[----:B------:R-:W-:Y:S02]  /*0050*/  VIADDMNMX R6, R0, R7, R6, PT ;  /* 0x0000000700067246 */ /* 0x000fe40003800106 */
[----:B0-----:R-:W-:-:S04]  /*0060*/  IADD3 R3, PT, PT, R3, 0x1, R0 ;  /* 0x0000000103037810 */ /* 0x001fc80007ffe000 */
[----:B------:R-:W-:-:S13]  /*0070*/  ISETP.GE.AND P0, PT, R3, R6, PT ;  /* 0x000000060300720c */ /* 0x000fda0003f06270 */
[----:B------:R-:W-:Y:S05]  /*0080*/  @P0 EXIT ;  /* 0x000000000000094d */ /* 0x000fea0003800000 */
[----:B------:R-:W-:Y:S01]  /*0090*/  IMAD.MOV.U32 R7, RZ, RZ, R3 ;  /* 0x000000ffff077224 */ /* 0x000fe200078e0003 */
[----:B------:R-:W0:Y:S01]  /*00a0*/  LDCU UR4, c[0x0][0x360] ;  /* 0x00006c00ff0477ac */ /* 0x000e220008000800 */
[----:B------:R-:W1:Y:S05]  /*00b0*/  LDCU.64 UR6, c[0x0][0x358] ;  /* 0x00006b00ff0677ac */ /* 0x000e6a0008000a00 */
.L_x_22:
[----:B------:R-:W2:Y:S02]  /*00c0*/  LDCU.64 UR8, c[0x0][0x380] ;  /* 0x00007000ff0877ac */ /* 0x000ea40008000a00 */
[----:B--2---:R-:W-:Y:S01]  /*00d0*/  MOV R5, UR9 ;  /* 0x0000000900057c02 */ /* 0x004fe20008000f00 */
[----:B------:R-:W-:-:S04]  /*00e0*/  IMAD.U32 R4, RZ, RZ, UR8 ;  /* 0x00000008ff047e24 */ /* 0x000fc8000f8e00ff */
[----:B------:R-:W-:-:S05]  /*00f0*/  IMAD.WIDE R2, R7, 0x4, R4 ;  /* 0x0000000407027825 */ /* 0x000fca00078e0204 */
[----:B-1----:R1:W5:Y:S01]  /*0100*/  LDG.E R11, desc[UR6][R2.64] ;  /* 0x00000006020b7981 */ /* 0x002362000c1e1900 */
[----:B------:R-:W-:Y:S01]  /*0110*/  ISETP.GT.AND P0, PT, R7, R0, PT ;  /* 0x000000000700720c */ /* 0x000fe20003f04270 */
[----:B------:R-:W-:Y:S01]  /*0120*/  BSSY.RECONVERGENT B0, `(.L_x_19) ;  /* 0x000000d000007945 */ /* 0x000fe20003800200 */
[----:B------:R-:W-:-:S11]  /*0130*/  IMAD.MOV.U32 R9, RZ, RZ, R7 ;  /* 0x000000ffff097224 */ /* 0x000fd600078e0007 */
[----:B-1----:R-:W-:Y:S05]  /*0140*/  @!P0 BRA `(.L_x_20) ;  /* 0x0000000000288947 */ /* 0x002fea0003800000 */
[----:B------:R-:W1:Y:S01]  /*0150*/  LDC.64 R4, c[0x0][0x380] ;  /* 0x0000e000ff047b82 */ /* 0x000e620000000a00 */
[----:B------:R-:W-:-:S07]  /*0160*/  MOV R9, R7 ;  /* 0x0000000700097202 */ /* 0x000fce0000000f00 */
.L_x_21:
[----:B-1----:R-:W-:-:S05]  /*0170*/  IMAD.WIDE R2, R9, 0x4, R4 ;  /* 0x0000000409027825 */ /* 0x002fca00078e0204 */
[----:B------:R-:W2:Y:S02]  /*0180*/  LDG.E R8, desc[UR6][R2.64+-0x4] ;  /* 0xfffffc0602087981 */ /* 0x000ea4000c1e1900 */
[----:B--2--5:R-:W-:-:S13]  /*0190*/  ISETP.GT.AND P0, PT, R8, R11, PT ;  /* 0x0000000b0800720c */ /* 0x024fda0003f04270 */
[----:B------:R-:W-:Y:S05]  /*01a0*/  @!P0 BRA `(.L_x_20) ;  /* 0x0000000000108947 */ /* 0x000fea0003800000 */
[----:B------:R2:W-:Y:S01]  /*01b0*/  STG.E desc[UR6][R2.64], R8 ;  /* 0x0000000802007986 */ /* 0x0005e2000c101906 */
[----:B------:R-:W-:-:S05]  /*01c0*/  VIADD R9, R9, 0xffffffff ;  /* 0xffffffff09097836 */ /* 0x000fca0000000000 */
[----:B------:R-:W-:-:S13]  /*01d0*/  ISETP.GT.AND P0, PT, R9, R0, PT ;  /* 0x000000000900720c */ /* 0x000fda0003f04270 */
[----:B--2---:R-:W-:Y:S05]  /*01e0*/  @P0 BRA `(.L_x_21) ;  /* 0xfffffffc00e00947 */ /* 0x004fea000383ffff */
.L_x_20:
[----:B0-----:R-:W-:Y:S05]  /*01f0*/  BSYNC.RECONVERGENT B0 ;  /* 0x0000000000007941 */ /* 0x001fea0003800200 */
.L_x_19:
[----:B------:R-:W-:Y:S01]  /*0200*/  IMAD.WIDE R2, R9, 0x4, R4 ;  /* 0x0000000409027825 */ /* 0x000fe200078e0204 */
[----:B------:R-:W-:-:S04]  /*0210*/  IADD3 R7, PT, PT, R7, UR4, RZ ;  /* 0x0000000407077c10 */ /* 0x000fc8000fffe0ff */
[----:B-----5:R2:W-:Y:S01]  /*0220*/  STG.E desc[UR6][R2.64], R11 ;  /* 0x0000000b02007986 */ /* 0x0205e2000c101906 */
[----:B------:R-:W-:-:S13]  /*0230*/  ISETP.GE.AND P0, PT, R7, R6, PT ;  /* 0x000000060700720c */ /* 0x000fda0003f06270 */
[----:B--2---:R-:W-:Y:S05]  /*0240*/  @!P0 BRA `(.L_x_22) ;  /* 0xfffffffc009c8947 */ /* 0x004fea000383ffff */
[----:B------:R-:W-:Y:S05]  /*0250*/  EXIT ;  /* 0x000000000000794d */ /* 0x000fea0003800000 */
.L_x_23:
        /* <DEDUP_REMOVED lines=10> */
.L_x_25:


//--------------------- .nv.shared.reserved.0     --------------------------
	.section	.nv.shared.reserved.0,"aw",@nobits
	.weak		__nv_reservedSMEM_offset_0_alias
	.size		__nv_reservedSMEM_offset_0_alias, 0, 64
	.other		__nv_reservedSMEM_offset_0_alias,@"STO_CUDA_RESERVED_SHARED STV_DEFAULT"
__nv_reservedSMEM_offset_0_alias:
	.zero		0
	.zero		64


//--------------------- .nv.constant0._Z14mergeSubarraysPiS_ii --------------------------
	.section	.nv.constant0._Z14mergeSubarraysPiS_ii,"a",@progbits
	.sectionflags	@""
	.align	4
.nv.constant0._Z14mergeSubarraysPiS_ii:
	.zero		920


//--------------------- .nv.constant0._Z13sortSubarraysPiii --------------------------
	.section	.nv.constant0._Z13sortSubarraysPiii,"a",@progbits
	.sectionflags	@""
	.align	4
.nv.constant0._Z13sortSubarraysPiii:
	.zero		912


//--------------------- SYMBOLS --------------------------

	.type		.nv.reservedSmem.offset0,@object
	.size		.nv.reservedSmem.offset0,0x4
